//
// Generated by NVIDIA NVVM Compiler
//
// Compiler Build ID: CL-36424714
// Cuda compilation tools, release 13.0, V13.0.88
// Based on NVVM 20.0.0
//

.version 9.0
.target sm_100
.address_size 64

	// .globl	_Z6jacobiPfS_i
// _ZZ6jacobiPfS_iE12shared_cells has been demoted

.visible .entry _Z6jacobiPfS_i(
	.param .u64 .ptr .align 1 _Z6jacobiPfS_i_param_0,
	.param .u64 .ptr .align 1 _Z6jacobiPfS_i_param_1,
	.param .u32 _Z6jacobiPfS_i_param_2
)
{
	.local .align 16 .b8 	__local_depot0[16];
	.reg .b64 	%SP;
	.reg .b64 	%SPL;
	.reg .pred 	%p<35>;
	.reg .b32 	%r<33>;
	.reg .b32 	%f<44>;
	.reg .b64 	%rd<25>;
	// demoted variable
	.shared .align 4 .b8 _ZZ6jacobiPfS_iE12shared_cells[2048];
	mov.u64 	%SPL, __local_depot0;
	ld.param.u64 	%rd4, [_Z6jacobiPfS_i_param_0];
	ld.param.u64 	%rd5, [_Z6jacobiPfS_i_param_1];
	ld.param.u32 	%r6, [_Z6jacobiPfS_i_param_2];
	cvta.to.global.u64 	%rd6, %rd4;
	add.u64 	%rd1, %SPL, 0;
	st.local.v2.u64 	[%rd1], {%rd4, %rd5};
	mov.u32 	%r1, %tid.x;
	mov.u32 	%r2, %tid.y;
	mov.u32 	%r7, %ctaid.x;
	mov.u32 	%r8, %ntid.x;
	mad.lo.s32 	%r9, %r7, %r8, %r1;
	mov.u32 	%r10, %ctaid.y;
	mov.u32 	%r11, %ntid.y;
	mad.lo.s32 	%r12, %r10, %r11, %r2;
	mad.lo.s32 	%r3, %r9, 8092, %r12;
	mul.wide.s32 	%rd8, %r3, 4;
	add.s64 	%rd2, %rd6, %rd8;
	ld.global.f32 	%f19, [%rd2];
	shl.b32 	%r13, %r1, 7;
	mov.u32 	%r14, _ZZ6jacobiPfS_iE12shared_cells;
	add.s32 	%r15, %r14, %r13;
	shl.b32 	%r16, %r2, 3;
	add.s32 	%r4, %r15, %r16;
	st.shared.f32 	[%r4+4], %f19;
	st.shared.f32 	[%r4], %f19;
	bar.sync 	0;
	setp.lt.s32 	%p7, %r3, 8092;
	mov.pred 	%p31, -1;
	@%p7 bra 	$L__BB0_2;
	mul.lo.s32 	%r17, %r3, 322706391;
	shf.l.wrap.b32 	%r18, %r17, %r17, 30;
	setp.lt.u32 	%p31, %r18, 530768;
$L__BB0_2:
	setp.gt.s32 	%p9, %r3, 65472371;
	or.pred  	%p10, %p9, %p31;
	mov.pred 	%p34, -1;
	@%p10 bra 	$L__BB0_17;
	mul.hi.s32 	%r19, %r3, -2120945293;
	add.s32 	%r20, %r19, %r3;
	shr.u32 	%r21, %r20, 31;
	shr.s32 	%r22, %r20, 12;
	add.s32 	%r23, %r22, %r21;
	mul.lo.s32 	%r24, %r23, 8092;
	sub.s32 	%r25, %r3, %r24;
	setp.eq.s32 	%p12, %r25, 8091;
	@%p12 bra 	$L__BB0_17;
	shr.u32 	%r26, %r6, 31;
	add.s32 	%r27, %r6, %r26;
	and.b32  	%r28, %r27, -2;
	sub.s32 	%r29, %r6, %r28;
	setp.ne.s32 	%p13, %r1, 0;
	mul.wide.s32 	%rd9, %r29, 8;
	add.s64 	%rd3, %rd1, %rd9;
	shl.b32 	%r30, %r29, 2;
	add.s32 	%r5, %r4, %r30;
	@%p13 bra 	$L__BB0_7;
	ld.local.u64 	%rd13, [%rd3];
	add.s32 	%r32, %r3, -8092;
	mul.wide.s32 	%rd14, %r32, 4;
	add.s64 	%rd15, %rd13, %rd14;
	ld.f32 	%f41, [%rd15];
$L__BB0_6:
	ld.shared.f32 	%f40, [%r5+128];
	mov.pred 	%p32, 0;
	bra.uni 	$L__BB0_9;
$L__BB0_7:
	ld.shared.f32 	%f41, [%r5+-128];
	setp.ne.s32 	%p14, %r1, 15;
	@%p14 bra 	$L__BB0_6;
	ld.local.u64 	%rd10, [%rd3];
	add.s32 	%r31, %r3, 8092;
	mul.wide.s32 	%rd11, %r31, 4;
	add.s64 	%rd12, %rd10, %rd11;
	ld.f32 	%f40, [%rd12];
	mov.pred 	%p32, -1;
$L__BB0_9:
	setp.ne.s32 	%p17, %r2, 0;
	@%p17 bra 	$L__BB0_12;
	ld.local.u64 	%rd19, [%rd3];
	add.s64 	%rd21, %rd19, %rd8;
	ld.f32 	%f42, [%rd21+-4];
$L__BB0_11:
	ld.shared.f32 	%f43, [%r5+8];
	mov.pred 	%p33, 0;
	bra.uni 	$L__BB0_14;
$L__BB0_12:
	ld.shared.f32 	%f42, [%r5+-8];
	setp.ne.s32 	%p18, %r2, 15;
	@%p18 bra 	$L__BB0_11;
	ld.local.u64 	%rd16, [%rd3];
	add.s64 	%rd18, %rd16, %rd8;
	ld.f32 	%f43, [%rd18+4];
	mov.pred 	%p33, -1;
$L__BB0_14:
	setp.ne.s32 	%p21, %r2, 0;
	setp.ne.s32 	%p22, %r1, 0;
	or.pred  	%p23, %p32, %p33;
	not.pred 	%p24, %p23;
	and.pred  	%p25, %p22, %p24;
	and.pred  	%p26, %p21, %p25;
	@%p26 bra 	$L__BB0_16;
	add.f32 	%f26, %f41, %f40;
	add.f32 	%f27, %f26, %f42;
	add.f32 	%f28, %f27, %f43;
	mul.f32 	%f29, %f28, 0f3E800000;
	ld.local.u64 	%rd22, [%rd3];
	add.s64 	%rd24, %rd22, %rd8;
	st.f32 	[%rd24], %f29;
	mov.pred 	%p34, 0;
	bra.uni 	$L__BB0_17;
$L__BB0_16:
	add.f32 	%f22, %f41, %f40;
	add.f32 	%f23, %f22, %f42;
	add.f32 	%f24, %f23, %f43;
	mul.f32 	%f25, %f24, 0f3E800000;
	st.shared.f32 	[%r5], %f25;
	mov.pred 	%p34, 0;
$L__BB0_17:
	setp.ne.s32 	%p29, %r6, 9999;
	or.pred  	%p30, %p29, %p34;
	@%p30 bra 	$L__BB0_19;
	add.f32 	%f30, %f40, %f41;
	add.f32 	%f31, %f30, %f42;
	add.f32 	%f32, %f31, %f43;
	mul.f32 	%f33, %f32, 0f3E800000;
	st.global.f32 	[%rd2], %f33;
$L__BB0_19:
	ret;

}


// ===== COMPILED SASS (sm_100) =====

	.target	sm_100

	.elftype	@"ET_EXEC"


//--------------------- .note.nv.tkinfo           --------------------------
	.section	.note.nv.tkinfo,"",@"SHT_NOTE"
	.sectionflags	@"SHF_NOTE_NV_TKINFO"
	.tkinfo
        /*0018*/ 	.word	0x00000002
        /*0030*/ 	.string	""
        /*0030*/ 	.string	"ptxas"
        /*0030*/ 	.string	"Cuda compilation tools, release 13.0, V13.0.88"
        /*0030*/ 	.string	"Build cuda_13.0.r13.0/compiler.36424714_0"
        /*0030*/ 	.string	"-arch sm_100 -m 64 "



//--------------------- .note.nv.cuinfo           --------------------------
	.section	.note.nv.cuinfo,"",@"SHT_NOTE"
	.sectionflags	@"SHF_NOTE_NV_CUINFO"
        /*0018*/ 	.short	0x0002
        /*001a*/ 	.short	0x0064
        /*001c*/ 	.short	0x0082
	.zero		2


//--------------------- .nv.info                  --------------------------
	.section	.nv.info,"",@"SHT_CUDA_INFO"
	.align	4


	//----- nvinfo : EIATTR_REGCOUNT
	.align		4
        /*0000*/ 	.byte	0x04, 0x2f
        /*0002*/ 	.short	(.L_1 - .L_0)
	.align		4
.L_0:
        /*0004*/ 	.word	index@(_Z6jacobiPfS_i)
        /*0008*/ 	.word	0x00000013


	//----- nvinfo : EIATTR_FRAME_SIZE
	.align		4
.L_1:
        /*000c*/ 	.byte	0x04, 0x11
        /*000e*/ 	.short	(.L_3 - .L_2)
	.align		4
.L_2:
        /*0010*/ 	.word	index@(_Z6jacobiPfS_i)
        /*0014*/ 	.word	0x00000010


	//----- nvinfo : EIATTR_MIN_STACK_SIZE
	.align		4
.L_3:
        /*0018*/ 	.byte	0x04, 0x12
        /*001a*/ 	.short	(.L_5 - .L_4)
	.align		4
.L_4:
        /*001c*/ 	.word	index@(_Z6jacobiPfS_i)
        /*0020*/ 	.word	0x00000010
.L_5:


//--------------------- .nv.compat                --------------------------
	.section	.nv.compat,"",@"SHT_CUDA_COMPAT_INFO"
	.align	4
        /*0000*/ 	.byte	0x02, 0x09, 0x00, 0x00, 0x02, 0x02, 0x01, 0x00, 0x02, 0x05, 0x05, 0x00, 0x03, 0x07, 0x01, 0x01
        /*0010*/ 	.byte	0x02, 0x03, 0x00, 0x00, 0x02, 0x06, 0x01, 0x00, 0x04, 0x0b, 0x08, 0x00, 0x09, 0x00, 0x00, 0x00
        /*0020*/ 	.byte	0x00, 0x00, 0x00, 0x00


//--------------------- .nv.info._Z6jacobiPfS_i   --------------------------
	.section	.nv.info._Z6jacobiPfS_i,"",@"SHT_CUDA_INFO"
	.sectionflags	@""
	.align	4


	//----- nvinfo : EIATTR_CUDA_API_VERSION
	.align		4
        /*0000*/ 	.byte	0x04, 0x37
        /*0002*/ 	.short	(.L_7 - .L_6)
.L_6:
        /*0004*/ 	.word	0x00000082


	//----- nvinfo : EIATTR_KPARAM_INFO
	.align		4
.L_7:
        /*0008*/ 	.byte	0x04, 0x17
        /*000a*/ 	.short	(.L_9 - .L_8)
.L_8:
        /*000c*/ 	.word	0x00000000
        /*0010*/ 	.short	0x0002
        /*0012*/ 	.short	0x0010
        /*0014*/ 	.byte	0x00, 0xf0, 0x11, 0x00


	//----- nvinfo : EIATTR_KPARAM_INFO
	.align		4
.L_9:
        /*0018*/ 	.byte	0x04, 0x17
        /*001a*/ 	.short	(.L_11 - .L_10)
.L_10:
        /*001c*/ 	.word	0x00000000
        /*0020*/ 	.short	0x0001
        /*0022*/ 	.short	0x0008
        /*0024*/ 	.byte	0x00, 0xf5, 0x21, 0x00


	//----- nvinfo : EIATTR_KPARAM_INFO
	.align		4
.L_11:
        /*0028*/ 	.byte	0x04, 0x17
        /*002a*/ 	.short	(.L_13 - .L_12)
.L_12:
        /*002c*/ 	.word	0x00000000
        /*0030*/ 	.short	0x0000
        /*0032*/ 	.short	0x0000
        /*0034*/ 	.byte	0x00, 0xf5, 0x21, 0x00


	//----- nvinfo : EIATTR_SPARSE_MMA_MASK
	.align		4
.L_13:
        /*0038*/ 	.byte	0x03, 0x50
        /*003a*/ 	.short	0x0000


	//----- nvinfo : EIATTR_MAXREG_COUNT
	.align		4
        /*003c*/ 	.byte	0x03, 0x1b
        /*003e*/ 	.short	0x00ff


	//----- nvinfo : EIATTR_NUM_BARRIERS
	.align		4
        /*0040*/ 	.byte	0x02, 0x4c
        /*0042*/ 	.byte	0x01
	.zero		1


	//----- nvinfo : EIATTR_MERCURY_ISA_VERSION
	.align		4
        /*0044*/ 	.byte	0x03, 0x5f
        /*0046*/ 	.short	0x0101


	//----- nvinfo : EIATTR_VRC_CTA_INIT_COUNT
	.align		4
        /*0048*/ 	.byte	0x02, 0x4a
	.zero		1
	.zero		1


	//----- nvinfo : EIATTR_EXIT_INSTR_OFFSETS
	.align		4
        /*004c*/ 	.byte	0x04, 0x1c
        /*004e*/ 	.short	(.L_15 - .L_14)


	//   ....[0]....
.L_14:
        /*0050*/ 	.word	0x00000690


	//   ....[1]....
        /*0054*/ 	.word	0x000006f0


	//----- nvinfo : EIATTR_CRS_STACK_SIZE
	.align		4
.L_15:
        /*0058*/ 	.byte	0x04, 0x1e
        /*005a*/ 	.short	(.L_17 - .L_16)
.L_16:
        /*005c*/ 	.word	0x00000000


	//----- nvinfo : EIATTR_CBANK_PARAM_SIZE
	.align		4
.L_17:
        /*0060*/ 	.byte	0x03, 0x19
        /*0062*/ 	.short	0x0014


	//----- nvinfo : EIATTR_PARAM_CBANK
	.align		4
        /*0064*/ 	.byte	0x04, 0x0a
        /*0066*/ 	.short	(.L_19 - .L_18)
	.align		4
.L_18:
        /*0068*/ 	.word	index@(.nv.constant0._Z6jacobiPfS_i)
        /*006c*/ 	.short	0x0380
        /*006e*/ 	.short	0x0014


	//----- nvinfo : EIATTR_SW_WAR
	.align		4
.L_19:
        /*0070*/ 	.byte	0x04, 0x36
        /*0072*/ 	.short	(.L_21 - .L_20)
.L_20:
        /*0074*/ 	.word	0x00000008
.L_21:


//--------------------- .nv.callgraph             --------------------------
	.section	.nv.callgraph,"",@"SHT_CUDA_CALLGRAPH"
	.align	4
	.sectionentsize	8
	.align		4
        /*0000*/ 	.word	0x00000000
	.align		4
        /*0004*/ 	.word	0xffffffff
	.align		4
        /*0008*/ 	.word	0x00000000
	.align		4
        /*000c*/ 	.word	0xfffffffe
	.align		4
        /*0010*/ 	.word	0x00000000
	.align		4
        /*0014*/ 	.word	0xfffffffd
	.align		4
        /*0018*/ 	.word	0x00000000
	.align		4
        /*001c*/ 	.word	0xfffffffc


//--------------------- .text._Z6jacobiPfS_i      --------------------------
	.section	.text._Z6jacobiPfS_i,"ax",@progbits
	.align	128
        .global         _Z6jacobiPfS_i
        .type           _Z6jacobiPfS_i,@function
        .size           _Z6jacobiPfS_i,(.L_x_13 - _Z6jacobiPfS_i)
        .other          _Z6jacobiPfS_i,@"STO_CUDA_ENTRY STV_DEFAULT"
_Z6jacobiPfS_i:
.text._Z6jacobiPfS_i:
[----:B------:R-:W0:Y:S01]  /*0000*/  LDC R1, c[0x0][0x37c] ;  /* 0x0000df00ff017b82 */ /* 0x000e220000000800 */
[----:B------:R-:W1:Y:S07]  /*0010*/  S2R R10, SR_TID.X ;  /* 0x00000000000a7919 */ /* 0x000e6e0000002100 */
[----:B------:R-:W1:Y:S01]  /*0020*/  S2UR UR4, SR_CTAID.X ;  /* 0x00000000000479c3 */ /* 0x000e620000002500 */
[----:B------:R-:W2:Y:S01]  /*0030*/  LDCU.64 UR6, c[0x0][0x358] ;  /* 0x00006b00ff0677ac */ /* 0x000ea20008000a00 */
[----:B0-----:R-:W-:Y:S01]  /*0040*/  VIADD R1, R1, 0xfffffff0 ;  /* 0xfffffff001017836 */ /* 0x001fe20000000000 */
[----:B------:R-:W0:Y:S05]  /*0050*/  S2R R11, SR_TID.Y ;  /* 0x00000000000b7919 */ /* 0x000e2a0000002200 */
[----:B------:R-:W1:Y:S08]  /*0060*/  LDC R3, c[0x0][0x360] ;  /* 0x0000d800ff037b82 */ /* 0x000e700000000800 */
[----:B------:R-:W0:Y:S08]  /*0070*/  S2UR UR5, SR_CTAID.Y ;  /* 0x00000000000579c3 */ /* 0x000e300000002600 */
[----:B------:R-:W0:Y:S08]  /*0080*/  LDC R0, c[0x0][0x364] ;  /* 0x0000d900ff007b82 */ /* 0x000e300000000800 */
[----:B------:R-:W3:Y:S01]  /*0090*/  LDC.64 R4, c[0x0][0x380] ;  /* 0x0000e000ff047b82 */ /* 0x000ee20000000a00 */
[----:B-1----:R-:W-:-:S07]  /*00a0*/  IMAD R2, R3, UR4, R10 ;  /* 0x0000000403027c24 */ /* 0x002fce000f8e020a */
[----:B------:R-:W1:Y:S01]  /*00b0*/  LDC.64 R6, c[0x0][0x388] ;  /* 0x0000e200ff067b82 */ /* 0x000e620000000a00 */
[----:B0-----:R-:W-:-:S04]  /*00c0*/  IMAD R3, R0, UR5, R11 ;  /* 0x0000000500037c24 */ /* 0x001fc8000f8e020b */
[----:B------:R-:W-:-:S04]  /*00d0*/  IMAD R3, R2, 0x1f9c, R3 ;  /* 0x00001f9c02037824 */ /* 0x000fc800078e0203 */
[----:B---3--:R-:W-:-:S05]  /*00e0*/  IMAD.WIDE R8, R3, 0x4, R4 ;  /* 0x0000000403087825 */ /* 0x008fca00078e0204 */
[----:B--2---:R-:W2:Y:S01]  /*00f0*/  LDG.E R12, desc[UR6][R8.64] ;  /* 0x00000006080c7981 */ /* 0x004ea2000c1e1900 */
[----:B------:R-:W0:Y:S01]  /*0100*/  S2UR UR5, SR_CgaCtaId ;  /* 0x00000000000579c3 */ /* 0x000e220000008800 */
[----:B------:R-:W-:Y:S01]  /*0110*/  UMOV UR4, 0x400 ;  /* 0x0000040000047882 */ /* 0x000fe20000000000 */
[C---:B------:R-:W-:Y:S01]  /*0120*/  ISETP.GE.AND P0, PT, R3.reuse, 0x1f9c, PT ;  /* 0x00001f9c0300780c */ /* 0x040fe20003f06270 */
[----:B------:R-:W-:Y:S01]  /*0130*/  IMAD.MOV.U32 R2, RZ, RZ, RZ ;  /* 0x000000ffff027224 */ /* 0x000fe200078e00ff */
[----:B-1----:R1:W-:Y:S01]  /*0140*/  STL.128 [R1], R4 ;  /* 0x0000000401007387 */ /* 0x0023e20000100c00 */
[----:B------:R-:W-:Y:S02]  /*0150*/  BSSY.RECONVERGENT B0, `(.L_x_0) ;  /* 0x0000050000007945 */ /* 0x000fe40003800200 */
[----:B------:R-:W-:-:S05]  /*0160*/  IMAD.HI R15, R3, -0x7e6b0e8d, R2 ;  /* 0x8194f173030f7827 */ /* 0x000fca00078e0202 */
[----:B------:R-:W-:-:S04]  /*0170*/  SHF.R.U32.HI R16, RZ, 0x1f, R15 ;  /* 0x0000001fff107819 */ /* 0x000fc8000001160f */
[----:B------:R-:W-:Y:S01]  /*0180*/  LEA.HI.SX32 R15, R15, R16, 0x14 ;  /* 0x000000100f0f7211 */ /* 0x000fe200078fa2ff */
[----:B0-----:R-:W-:-:S06]  /*0190*/  ULEA UR4, UR5, UR4, 0x18 ;  /* 0x0000000405047291 */ /* 0x001fcc000f8ec0ff */
[----:B------:R-:W-:-:S04]  /*01a0*/  LEA R0, R10, UR4, 0x7 ;  /* 0x000000040a007c11 */ /* 0x000fc8000f8e38ff */
[----:B------:R-:W-:Y:S01]  /*01b0*/  LEA R14, R11, R0, 0x3 ;  /* 0x000000000b0e7211 */ /* 0x000fe200078e18ff */
[----:B------:R-:W-:-:S05]  /*01c0*/  @P0 IMAD R0, R3, 0x133c1bd7, RZ ;  /* 0x133c1bd703000824 */ /* 0x000fca00078e02ff */
[----:B------:R-:W-:-:S04]  /*01d0*/  @P0 SHF.L.W.U32.HI R0, R0, 0x1e, R0 ;  /* 0x0000001e00000819 */ /* 0x000fc80000010e00 */
[----:B------:R-:W-:Y:S01]  /*01e0*/  ISETP.LT.U32.OR P0, PT, R0, 0x81950, !P0 ;  /* 0x000819500000780c */ /* 0x000fe20004701470 */
[----:B------:R-:W-:-:S03]  /*01f0*/  IMAD R0, R15, -0x1f9c, R3 ;  /* 0xffffe0640f007824 */ /* 0x000fc600078e0203 */
[----:B------:R-:W-:-:S04]  /*0200*/  ISETP.GT.OR P0, PT, R3, 0x3e70773, P0 ;  /* 0x03e707730300780c */ /* 0x000fc80000704670 */
[----:B------:R-:W-:Y:S02]  /*0210*/  ISETP.EQ.OR P1, PT, R0, 0x1f9b, P0 ;  /* 0x00001f9b0000780c */ /* 0x000fe40000722670 */
[----:B------:R-:W-:Y:S01]  /*0220*/  PLOP3.LUT P0, PT, PT, PT, PT, 0x80, 0x8 ;  /* 0x000000000008781c */ /* 0x000fe20003f0f070 */
[----:B--2---:R-:W-:-:S05]  /*0230*/  IMAD.MOV.U32 R13, RZ, RZ, R12 ;  /* 0x000000ffff0d7224 */ /* 0x004fca00078e000c */
[----:B------:R1:W-:Y:S01]  /*0240*/  STS.64 [R14], R12 ;  /* 0x0000000c0e007388 */ /* 0x0003e20000000a00 */
[----:B------:R-:W-:Y:S06]  /*0250*/  BAR.SYNC.DEFER_BLOCKING 0x0 ;  /* 0x0000000000007b1d */ /* 0x000fec0000010000 */
[----:B------:R-:W-:Y:S05]  /*0260*/  @P1 BRA `(.L_x_1) ;  /* 0x0000000000f81947 */ /* 0x000fea0003800000 */
[----:B-1----:R-:W0:Y:S01]  /*0270*/  LDC R5, c[0x0][0x390] ;  /* 0x0000e400ff057b82 */ /* 0x002e220000000800 */
[----:B------:R-:W-:Y:S01]  /*0280*/  ISETP.NE.AND P0, PT, R10, RZ, PT ;  /* 0x000000ff0a00720c */ /* 0x000fe20003f05270 */
[----:B------:R-:W-:Y:S04]  /*0290*/  BSSY.RECONVERGENT B1, `(.L_x_2) ;  /* 0x000001a000017945 */ /* 0x000fe80003800200 */
[----:B------:R-:W-:Y:S01]  /*02a0*/  BSSY.RELIABLE B2, `(.L_x_3) ;  /* 0x0000016000027945 */ /* 0x000fe20003800100 */
[----:B0-----:R-:W-:-:S04]  /*02b0*/  LEA.HI R0, R5, R5, RZ, 0x1 ;  /* 0x0000000505007211 */ /* 0x001fc800078f08ff */
[----:B------:R-:W-:-:S04]  /*02c0*/  LOP3.LUT R0, R0, 0xfffffffe, RZ, 0xc0, !PT ;  /* 0xfffffffe00007812 */ /* 0x000fc800078ec0ff */
[----:B------:R-:W-:-:S05]  /*02d0*/  IADD3 R0, PT, PT, -R0, R5, RZ ;  /* 0x0000000500007210 */ /* 0x000fca0007ffe1ff */
[C---:B------:R-:W-:Y:S01]  /*02e0*/  IMAD R4, R0.reuse, 0x8, R1 ;  /* 0x0000000800047824 */ /* 0x040fe200078e0201 */
[----:B------:R-:W-:Y:S01]  /*02f0*/  LEA R0, R0, R14, 0x2 ;  /* 0x0000000e00007211 */ /* 0x000fe200078e10ff */
[----:B------:R-:W-:Y:S06]  /*0300*/  @P0 BRA `(.L_x_4) ;  /* 0x0000000000140947 */ /* 0x000fec0003800000 */
[----:B------:R-:W2:Y:S01]  /*0310*/  LDL.64 R6, [R4] ;  /* 0x0000000004067983 */ /* 0x000ea20000100a00 */
[----:B------:R-:W-:-:S04]  /*0320*/  VIADD R5, R3, 0xffffe064 ;  /* 0xffffe06403057836 */ /* 0x000fc80000000000 */
[----:B--2---:R-:W-:-:S05]  /*0330*/  IMAD.WIDE R6, R5, 0x4, R6 ;  /* 0x0000000405067825 */ /* 0x004fca00078e0206 */
[----:B------:R0:W5:Y:S01]  /*0340*/  LD.E R5, desc[UR6][R6.64] ;  /* 0x0000000606057980 */ /* 0x000162000c101900 */
[----:B------:R-:W-:Y:S05]  /*0350*/  BRA `(.L_x_5) ;  /* 0x0000000000287947 */ /* 0x000fea0003800000 */
.L_x_4:
[----:B------:R1:W2:Y:S01]  /*0360*/  LDS R5, [R0+-0x80] ;  /* 0xffff800000057984 */ /* 0x0002a20000000800 */
[----:B------:R-:W-:-:S13]  /*0370*/  ISETP.NE.AND P0, PT, R10, 0xf, PT ;  /* 0x0000000f0a00780c */ /* 0x000fda0003f05270 */
[----:B------:R-:W-:Y:S05]  /*0380*/  @!P0 BREAK.RELIABLE B2 ;  /* 0x0000000000028942 */ /* 0x000fea0003800100 */
[----:B-1----:R-:W-:Y:S05]  /*0390*/  @P0 BRA `(.L_x_5) ;  /* 0x0000000000180947 */ /* 0x002fea0003800000 */
[----:B------:R-:W3:Y:S01]  /*03a0*/  LDL.64 R6, [R4] ;  /* 0x0000000004067983 */ /* 0x000ee20000100a00 */
[----:B------:R-:W-:-:S05]  /*03b0*/  IADD3 R13, PT, PT, R3, 0x1f9c, RZ ;  /* 0x00001f9c030d7810 */ /* 0x000fca0007ffe0ff */
[----:B---3--:R-:W-:-:S05]  /*03c0*/  IMAD.WIDE R6, R13, 0x4, R6 ;  /* 0x000000040d067825 */ /* 0x008fca00078e0206 */
[----:B------:R0:W5:Y:S01]  /*03d0*/  LD.E R12, desc[UR6][R6.64] ;  /* 0x00000006060c7980 */ /* 0x000162000c101900 */
[----:B------:R-:W-:Y:S01]  /*03e0*/  PLOP3.LUT P0, PT, PT, PT, PT, 0x80, 0x8 ;  /* 0x000000000008781c */ /* 0x000fe20003f0f070 */
[----:B------:R-:W-:-:S12]  /*03f0*/  BRA `(.L_x_6) ;  /* 0x00000000000c7947 */ /* 0x000fd80003800000 */
.L_x_5:
[----:B------:R-:W-:Y:S05]  /*0400*/  BSYNC.RELIABLE B2 ;  /* 0x0000000000027941 */ /* 0x000fea0003800100 */
.L_x_3:
[----:B------:R1:W3:Y:S01]  /*0410*/  LDS R12, [R0+0x80] ;  /* 0x00008000000c7984 */ /* 0x0002e20000000800 */
[----:B------:R-:W-:-:S13]  /*0420*/  PLOP3.LUT P0, PT, PT, PT, PT, 0x8, 0x80 ;  /* 0x000000000080781c */ /* 0x000fda0003f0e170 */
.L_x_6:
[----:B------:R-:W-:Y:S05]  /*0430*/  BSYNC.RECONVERGENT B1 ;  /* 0x0000000000017941 */ /* 0x000fea0003800200 */
.L_x_2:
[----:B------:R-:W-:Y:S01]  /*0440*/  ISETP.NE.AND P1, PT, R11, RZ, PT ;  /* 0x000000ff0b00720c */ /* 0x000fe20003f25270 */
[----:B------:R-:W-:Y:S04]  /*0450*/  BSSY.RECONVERGENT B1, `(.L_x_7) ;  /* 0x0000013000017945 */ /* 0x000fe80003800200 */
[----:B------:R-:W-:Y:S08]  /*0460*/  BSSY.RELIABLE B2, `(.L_x_8) ;  /* 0x000000f000027945 */ /* 0x000ff00003800100 */
[----:B------:R-:W-:Y:S05]  /*0470*/  @P1 BRA `(.L_x_9) ;  /* 0x0000000000101947 */ /* 0x000fea0003800000 */
[----:B0-----:R-:W4:Y:S02]  /*0480*/  LDL.64 R6, [R4] ;  /* 0x0000000004067983 */ /* 0x001f240000100a00 */
[----:B----4-:R-:W-:-:S05]  /*0490*/  IMAD.WIDE R6, R3, 0x4, R6 ;  /* 0x0000000403067825 */ /* 0x010fca00078e0206 */
[----:B------:R4:W5:Y:S01]  /*04a0*/  LD.E R13, desc[UR6][R6.64+-0x4] ;  /* 0xfffffc06060d7980 */ /* 0x000962000c101900 */
[----:B------:R-:W-:Y:S05]  /*04b0*/  BRA `(.L_x_10) ;  /* 0x0000000000247947 */ /* 0x000fea0003800000 */
.L_x_9:
[----:B------:R4:W0:Y:S01]  /*04c0*/  LDS R13, [R0+-0x8] ;  /* 0xfffff800000d7984 */ /* 0x0008220000000800 */
[----:B------:R-:W-:-:S13]  /*04d0*/  ISETP.NE.AND P1, PT, R11, 0xf, PT ;  /* 0x0000000f0b00780c */ /* 0x000fda0003f25270 */
[----:B------:R-:W-:Y:S05]  /*04e0*/  @!P1 BREAK.RELIABLE B2 ;  /* 0x0000000000029942 */ /* 0x000fea0003800100 */
[----:B----4-:R-:W-:Y:S05]  /*04f0*/  @P1 BRA `(.L_x_10) ;  /* 0x0000000000141947 */ /* 0x010fea0003800000 */
[----:B0-----:R-:W4:Y:S02]  /*0500*/  LDL.64 R6, [R4] ;  /* 0x0000000004067983 */ /* 0x001f240000100a00 */
[----:B----4-:R-:W-:-:S05]  /*0510*/  IMAD.WIDE R6, R3, 0x4, R6 ;  /* 0x0000000403067825 */ /* 0x010fca00078e0206 */
[----:B------:R0:W5:Y:S01]  /*0520*/  LD.E R14, desc[UR6][R6.64+0x4] ;  /* 0x00000406060e7980 */ /* 0x000162000c101900 */
[----:B------:R-:W-:Y:S01]  /*0530*/  PLOP3.LUT P1, PT, PT, PT, PT, 0x80, 0x8 ;  /* 0x000000000008781c */ /* 0x000fe20003f2f070 */
[----:B------:R-:W-:-:S12]  /*0540*/  BRA `(.L_x_11) ;  /* 0x00000000000c7947 */ /* 0x000fd80003800000 */
.L_x_10:
[----:B------:R-:W-:Y:S05]  /*0550*/  BSYNC.RELIABLE B2 ;  /* 0x0000000000027941 */ /* 0x000fea0003800100 */
.L_x_8:
[----:B------:R0:W0:Y:S01]  /*0560*/  LDS R14, [R0+0x8] ;  /* 0x00000800000e7984 */ /* 0x0000220000000800 */
[----:B------:R-:W-:-:S13]  /*0570*/  PLOP3.LUT P1, PT, PT, PT, PT, 0x8, 0x80 ;  /* 0x000000000080781c */ /* 0x000fda0003f2e170 */
.L_x_11:
[----:B------:R-:W-:Y:S05]  /*0580*/  BSYNC.RECONVERGENT B1 ;  /* 0x0000000000017941 */ /* 0x000fea0003800200 */
.L_x_7:
[----:B------:R-:W-:-:S04]  /*0590*/  PLOP3.LUT P0, PT, P0, P1, PT, 0xf8, 0x8f ;  /* 0x00000000008f781c */ /* 0x000fc80000703f70 */
[----:B------:R-:W-:-:S04]  /*05a0*/  ISETP.NE.AND P0, PT, R10, RZ, !P0 ;  /* 0x000000ff0a00720c */ /* 0x000fc80004705270 */
[----:B------:R-:W-:-:S13]  /*05b0*/  ISETP.NE.AND P0, PT, R11, RZ, P0 ;  /* 0x000000ff0b00720c */ /* 0x000fda0000705270 */
[----:B0---4-:R-:W4:Y:S01]  /*05c0*/  @!P0 LDL.64 R6, [R4] ;  /* 0x0000000004068983 */ /* 0x011f220000100a00 */
[----:B--23-5:R-:W-:-:S04]  /*05d0*/  FADD R2, R12, R5 ;  /* 0x000000050c027221 */ /* 0x02cfc80000000000 */
[----:B------:R-:W-:-:S04]  /*05e0*/  FADD R11, R2, R13 ;  /* 0x0000000d020b7221 */ /* 0x000fc80000000000 */
[----:B------:R-:W-:-:S04]  /*05f0*/  FADD R11, R11, R14 ;  /* 0x0000000e0b0b7221 */ /* 0x000fc80000000000 */
[----:B------:R-:W-:Y:S01]  /*0600*/  FMUL R11, R11, 0.25 ;  /* 0x3e8000000b0b7820 */ /* 0x000fe20000400000 */
[----:B----4-:R-:W-:-:S05]  /*0610*/  @!P0 IMAD.WIDE R6, R3, 0x4, R6 ;  /* 0x0000000403068825 */ /* 0x010fca00078e0206 */
[----:B------:R0:W-:Y:S04]  /*0620*/  @!P0 ST.E desc[UR6][R6.64], R11 ;  /* 0x0000000b06008985 */ /* 0x0001e8000c101906 */
[----:B------:R0:W-:Y:S01]  /*0630*/  @P0 STS [R0], R11 ;  /* 0x0000000b00000388 */ /* 0x0001e20000000800 */
[----:B------:R-:W-:-:S13]  /*0640*/  PLOP3.LUT P0, PT, PT, PT, PT, 0x8, 0x80 ;  /* 0x000000000080781c */ /* 0x000fda0003f0e170 */
.L_x_1:
[----:B------:R-:W-:Y:S05]  /*0650*/  BSYNC.RECONVERGENT B0 ;  /* 0x0000000000007941 */ /* 0x000fea0003800200 */
.L_x_0:
[----:B------:R-:W-:Y:S05]  /*0660*/  WARPSYNC.ALL ;  /* 0x0000000000007948 */ /* 0x000fea0003800000 */
[----:B01----:R-:W0:Y:S02]  /*0670*/  LDC R0, c[0x0][0x390] ;  /* 0x0000e400ff007b82 */ /* 0x003e240000000800 */
[----:B0-----:R-:W-:-:S13]  /*0680*/  ISETP.NE.OR P0, PT, R0, 0x270f, P0 ;  /* 0x0000270f0000780c */ /* 0x001fda0000705670 */
[----:B------:R-:W-:Y:S05]  /*0690*/  @P0 EXIT ;  /* 0x000000000000094d */ /* 0x000fea0003800000 */
[----:B------:R-:W-:-:S04]  /*06a0*/  FADD R12, R12, R5 ;  /* 0x000000050c0c7221 */ /* 0x000fc80000000000 */
[----:B------:R-:W-:-:S04]  /*06b0*/  FADD R13, R12, R13 ;  /* 0x0000000d0c0d7221 */ /* 0x000fc80000000000 */
[----:B------:R-:W-:-:S04]  /*06c0*/  FADD R13, R13, R14 ;  /* 0x0000000e0d0d7221 */ /* 0x000fc80000000000 */
[----:B------:R-:W-:-:S05]  /*06d0*/  FMUL R13, R13, 0.25 ;  /* 0x3e8000000d0d7820 */ /* 0x000fca0000400000 */
[----:B------:R-:W-:Y:S01]  /*06e0*/  STG.E desc[UR6][R8.64], R13 ;  /* 0x0000000d08007986 */ /* 0x000fe2000c101906 */
[----:B------:R-:W-:Y:S05]  /*06f0*/  EXIT ;  /* 0x000000000000794d */ /* 0x000fea0003800000 */
.L_x_12:
[----:B------:R-:W-:-:S00]  /*0700*/  BRA `(.L_x_12) ;  /* 0xfffffffc00fc7947 */ /* 0x000fc0000383ffff */
[----:B------:R-:W-:-:S00]  /*0710*/  NOP ;  /* 0x0000000000007918 */ /* 0x000fc00000000000 */
        /* <DEDUP_REMOVED lines=14> */
.L_x_13:


//--------------------- .nv.shared._Z6jacobiPfS_i --------------------------
	.section	.nv.shared._Z6jacobiPfS_i,"aw",@nobits
	.sectionflags	@""
	.align	4
.nv.shared._Z6jacobiPfS_i:
	.zero		3072


//--------------------- .nv.shared.reserved.0     --------------------------
	.section	.nv.shared.reserved.0,"aw",@nobits
	.weak		__nv_reservedSMEM_offset_0_alias
	.size		__nv_reservedSMEM_offset_0_alias, 0, 64
	.other		__nv_reservedSMEM_offset_0_alias,@"STO_CUDA_RESERVED_SHARED STV_DEFAULT"
__nv_reservedSMEM_offset_0_alias:
	.zero		0
	.zero		64


//--------------------- .nv.constant0._Z6jacobiPfS_i --------------------------
	.section	.nv.constant0._Z6jacobiPfS_i,"a",@progbits
	.sectionflags	@""
	.align	4
.nv.constant0._Z6jacobiPfS_i:
	.zero		916


//--------------------- SYMBOLS --------------------------

	.type		.nv.reservedSmem.offset0,@object
	.size		.nv.reservedSmem.offset0,0x4
	.type		.nv.reservedSmem.cap,@object
	.size		.nv.reservedSmem.cap,0x4
